//
// Generated by NVIDIA NVVM Compiler
//
// Compiler Build ID: CL-36424714
// Cuda compilation tools, release 13.0, V13.0.88
// Based on NVVM 20.0.0
//

.version 9.0
.target sm_100
.address_size 64

	// .globl	_Z4cubePfS_

.visible .entry _Z4cubePfS_(
	.param .u64 .ptr .align 1 _Z4cubePfS__param_0,
	.param .u64 .ptr .align 1 _Z4cubePfS__param_1
)
{
	.reg .b32 	%r<2>;
	.reg .b32 	%f<4>;
	.reg .b64 	%rd<8>;

	ld.param.u64 	%rd1, [_Z4cubePfS__param_0];
	ld.param.u64 	%rd2, [_Z4cubePfS__param_1];
	cvta.to.global.u64 	%rd3, %rd1;
	cvta.to.global.u64 	%rd4, %rd2;
	mov.u32 	%r1, %tid.x;
	mul.wide.u32 	%rd5, %r1, 4;
	add.s64 	%rd6, %rd4, %rd5;
	ld.global.f32 	%f1, [%rd6];
	mul.f32 	%f2, %f1, %f1;
	mul.f32 	%f3, %f1, %f2;
	add.s64 	%rd7, %rd3, %rd5;
	st.global.f32 	[%rd7], %f3;
	ret;

}
	// .globl	_Z6squarePfS_
.visible .entry _Z6squarePfS_(
	.param .u64 .ptr .align 1 _Z6squarePfS__param_0,
	.param .u64 .ptr .align 1 _Z6squarePfS__param_1
)
{
	.reg .b32 	%r<2>;
	.reg .b32 	%f<3>;
	.reg .b64 	%rd<8>;

	ld.param.u64 	%rd1, [_Z6squarePfS__param_0];
	ld.param.u64 	%rd2, [_Z6squarePfS__param_1];
	cvta.to.global.u64 	%rd3, %rd1;
	cvta.to.global.u64 	%rd4, %rd2;
	mov.u32 	%r1, %tid.x;
	mul.wide.u32 	%rd5, %r1, 4;
	add.s64 	%rd6, %rd4, %rd5;
	ld.global.f32 	%f1, [%rd6];
	mul.f32 	%f2, %f1, %f1;
	add.s64 	%rd7, %rd3, %rd5;
	st.global.f32 	[%rd7], %f2;
	ret;

}


// ===== COMPILED SASS (sm_100) =====

	.target	sm_100

	.elftype	@"ET_EXEC"


//--------------------- .note.nv.tkinfo           --------------------------
	.section	.note.nv.tkinfo,"",@"SHT_NOTE"
	.sectionflags	@"SHF_NOTE_NV_TKINFO"
	.tkinfo
        /*0018*/ 	.word	0x00000002
        /*0030*/ 	.string	""
        /*0030*/ 	.string	"ptxas"
        /*0030*/ 	.string	"Cuda compilation tools, release 13.0, V13.0.88"
        /*0030*/ 	.string	"Build cuda_13.0.r13.0/compiler.36424714_0"
        /*0030*/ 	.string	"-arch sm_100 -m 64 "



//--------------------- .note.nv.cuinfo           --------------------------
	.section	.note.nv.cuinfo,"",@"SHT_NOTE"
	.sectionflags	@"SHF_NOTE_NV_CUINFO"
        /*0018*/ 	.short	0x0002
        /*001a*/ 	.short	0x0064
        /*001c*/ 	.short	0x0082
	.zero		2


//--------------------- .nv.info                  --------------------------
	.section	.nv.info,"",@"SHT_CUDA_INFO"
	.align	4


	//----- nvinfo : EIATTR_REGCOUNT
	.align		4
        /*0000*/ 	.byte	0x04, 0x2f
        /*0002*/ 	.short	(.L_1 - .L_0)
	.align		4
.L_0:
        /*0004*/ 	.word	index@(_Z4cubePfS_)
        /*0008*/ 	.word	0x0000000c


	//----- nvinfo : EIATTR_FRAME_SIZE
	.align		4
.L_1:
        /*000c*/ 	.byte	0x04, 0x11
        /*000e*/ 	.short	(.L_3 - .L_2)
	.align		4
.L_2:
        /*0010*/ 	.word	index@(_Z4cubePfS_)
        /*0014*/ 	.word	0x00000000


	//----- nvinfo : EIATTR_REGCOUNT
	.align		4
.L_3:
        /*0018*/ 	.byte	0x04, 0x2f
        /*001a*/ 	.short	(.L_5 - .L_4)
	.align		4
.L_4:
        /*001c*/ 	.word	index@(_Z6squarePfS_)
        /*0020*/ 	.word	0x0000000a


	//----- nvinfo : EIATTR_FRAME_SIZE
	.align		4
.L_5:
        /*0024*/ 	.byte	0x04, 0x11
        /*0026*/ 	.short	(.L_7 - .L_6)
	.align		4
.L_6:
        /*0028*/ 	.word	index@(_Z6squarePfS_)
        /*002c*/ 	.word	0x00000000


	//----- nvinfo : EIATTR_MIN_STACK_SIZE
	.align		4
.L_7:
        /*0030*/ 	.byte	0x04, 0x12
        /*0032*/ 	.short	(.L_9 - .L_8)
	.align		4
.L_8:
        /*0034*/ 	.word	index@(_Z6squarePfS_)
        /*0038*/ 	.word	0x00000000


	//----- nvinfo : EIATTR_MIN_STACK_SIZE
	.align		4
.L_9:
        /*003c*/ 	.byte	0x04, 0x12
        /*003e*/ 	.short	(.L_11 - .L_10)
	.align		4
.L_10:
        /*0040*/ 	.word	index@(_Z4cubePfS_)
        /*0044*/ 	.word	0x00000000
.L_11:


//--------------------- .nv.compat                --------------------------
	.section	.nv.compat,"",@"SHT_CUDA_COMPAT_INFO"
	.align	4
        /*0000*/ 	.byte	0x02, 0x09, 0x00, 0x00, 0x02, 0x02, 0x01, 0x00, 0x02, 0x05, 0x05, 0x00, 0x03, 0x07, 0x01, 0x01
        /*0010*/ 	.byte	0x02, 0x03, 0x00, 0x00, 0x02, 0x06, 0x01, 0x00, 0x04, 0x0b, 0x08, 0x00, 0x09, 0x00, 0x00, 0x00
        /*0020*/ 	.byte	0x00, 0x00, 0x00, 0x00


//--------------------- .nv.info._Z6squarePfS_    --------------------------
	.section	.nv.info._Z6squarePfS_,"",@"SHT_CUDA_INFO"
	.sectionflags	@""
	.align	4


	//----- nvinfo : EIATTR_CUDA_API_VERSION
	.align		4
        /*0000*/ 	.byte	0x04, 0x37
        /*0002*/ 	.short	(.L_13 - .L_12)
.L_12:
        /*0004*/ 	.word	0x00000082


	//----- nvinfo : EIATTR_KPARAM_INFO
	.align		4
.L_13:
        /*0008*/ 	.byte	0x04, 0x17
        /*000a*/ 	.short	(.L_15 - .L_14)
.L_14:
        /*000c*/ 	.word	0x00000000
        /*0010*/ 	.short	0x0001
        /*0012*/ 	.short	0x0008
        /*0014*/ 	.byte	0x00, 0xf5, 0x21, 0x00


	//----- nvinfo : EIATTR_KPARAM_INFO
	.align		4
.L_15:
        /*0018*/ 	.byte	0x04, 0x17
        /*001a*/ 	.short	(.L_17 - .L_16)
.L_16:
        /*001c*/ 	.word	0x00000000
        /*0020*/ 	.short	0x0000
        /*0022*/ 	.short	0x0000
        /*0024*/ 	.byte	0x00, 0xf5, 0x21, 0x00


	//----- nvinfo : EIATTR_SPARSE_MMA_MASK
	.align		4
.L_17:
        /*0028*/ 	.byte	0x03, 0x50
        /*002a*/ 	.short	0x0000


	//----- nvinfo : EIATTR_MAXREG_COUNT
	.align		4
        /*002c*/ 	.byte	0x03, 0x1b
        /*002e*/ 	.short	0x00ff


	//----- nvinfo : EIATTR_MERCURY_ISA_VERSION
	.align		4
        /*0030*/ 	.byte	0x03, 0x5f
        /*0032*/ 	.short	0x0101


	//----- nvinfo : EIATTR_VRC_CTA_INIT_COUNT
	.align		4
        /*0034*/ 	.byte	0x02, 0x4a
	.zero		1
	.zero		1


	//----- nvinfo : EIATTR_EXIT_INSTR_OFFSETS
	.align		4
        /*0038*/ 	.byte	0x04, 0x1c
        /*003a*/ 	.short	(.L_19 - .L_18)


	//   ....[0]....
.L_18:
        /*003c*/ 	.word	0x000000a0


	//----- nvinfo : EIATTR_CBANK_PARAM_SIZE
	.align		4
.L_19:
        /*0040*/ 	.byte	0x03, 0x19
        /*0042*/ 	.short	0x0010


	//----- nvinfo : EIATTR_PARAM_CBANK
	.align		4
        /*0044*/ 	.byte	0x04, 0x0a
        /*0046*/ 	.short	(.L_21 - .L_20)
	.align		4
.L_20:
        /*0048*/ 	.word	index@(.nv.constant0._Z6squarePfS_)
        /*004c*/ 	.short	0x0380
        /*004e*/ 	.short	0x0010


	//----- nvinfo : EIATTR_SW_WAR
	.align		4
.L_21:
        /*0050*/ 	.byte	0x04, 0x36
        /*0052*/ 	.short	(.L_23 - .L_22)
.L_22:
        /*0054*/ 	.word	0x00000008
.L_23:


//--------------------- .nv.info._Z4cubePfS_      --------------------------
	.section	.nv.info._Z4cubePfS_,"",@"SHT_CUDA_INFO"
	.sectionflags	@""
	.align	4


	//----- nvinfo : EIATTR_CUDA_API_VERSION
	.align		4
        /*0000*/ 	.byte	0x04, 0x37
        /*0002*/ 	.short	(.L_25 - .L_24)
.L_24:
        /*0004*/ 	.word	0x00000082


	//----- nvinfo : EIATTR_KPARAM_INFO
	.align		4
.L_25:
        /*0008*/ 	.byte	0x04, 0x17
        /*000a*/ 	.short	(.L_27 - .L_26)
.L_26:
        /*000c*/ 	.word	0x00000000
        /*0010*/ 	.short	0x0001
        /*0012*/ 	.short	0x0008
        /*0014*/ 	.byte	0x00, 0xf5, 0x21, 0x00


	//----- nvinfo : EIATTR_KPARAM_INFO
	.align		4
.L_27:
        /*0018*/ 	.byte	0x04, 0x17
        /*001a*/ 	.short	(.L_29 - .L_28)
.L_28:
        /*001c*/ 	.word	0x00000000
        /*0020*/ 	.short	0x0000
        /*0022*/ 	.short	0x0000
        /*0024*/ 	.byte	0x00, 0xf5, 0x21, 0x00


	//----- nvinfo : EIATTR_SPARSE_MMA_MASK
	.align		4
.L_29:
        /*0028*/ 	.byte	0x03, 0x50
        /*002a*/ 	.short	0x0000


	//----- nvinfo : EIATTR_MAXREG_COUNT
	.align		4
        /*002c*/ 	.byte	0x03, 0x1b
        /*002e*/ 	.short	0x00ff


	//----- nvinfo : EIATTR_MERCURY_ISA_VERSION
	.align		4
        /*0030*/ 	.byte	0x03, 0x5f
        /*0032*/ 	.short	0x0101


	//----- nvinfo : EIATTR_VRC_CTA_INIT_COUNT
	.align		4
        /*0034*/ 	.byte	0x02, 0x4a
	.zero		1
	.zero		1


	//----- nvinfo : EIATTR_EXIT_INSTR_OFFSETS
	.align		4
        /*0038*/ 	.byte	0x04, 0x1c
        /*003a*/ 	.short	(.L_31 - .L_30)


	//   ....[0]....
.L_30:
        /*003c*/ 	.word	0x000000b0


	//----- nvinfo : EIATTR_CBANK_PARAM_SIZE
	.align		4
.L_31:
        /*0040*/ 	.byte	0x03, 0x19
        /*0042*/ 	.short	0x0010


	//----- nvinfo : EIATTR_PARAM_CBANK
	.align		4
        /*0044*/ 	.byte	0x04, 0x0a
        /*0046*/ 	.short	(.L_33 - .L_32)
	.align		4
.L_32:
        /*0048*/ 	.word	index@(.nv.constant0._Z4cubePfS_)
        /*004c*/ 	.short	0x0380
        /*004e*/ 	.short	0x0010


	//----- nvinfo : EIATTR_SW_WAR
	.align		4
.L_33:
        /*0050*/ 	.byte	0x04, 0x36
        /*0052*/ 	.short	(.L_35 - .L_34)
.L_34:
        /*0054*/ 	.word	0x00000008
.L_35:


//--------------------- .nv.callgraph             --------------------------
	.section	.nv.callgraph,"",@"SHT_CUDA_CALLGRAPH"
	.align	4
	.sectionentsize	8
	.align		4
        /*0000*/ 	.word	0x00000000
	.align		4
        /*0004*/ 	.word	0xffffffff
	.align		4
        /*0008*/ 	.word	0x00000000
	.align		4
        /*000c*/ 	.word	0xfffffffe
	.align		4
        /*0010*/ 	.word	0x00000000
	.align		4
        /*0014*/ 	.word	0xfffffffd
	.align		4
        /*0018*/ 	.word	0x00000000
	.align		4
        /*001c*/ 	.word	0xfffffffc


//--------------------- .text._Z6squarePfS_       --------------------------
	.section	.text._Z6squarePfS_,"ax",@progbits
	.align	128
        .global         _Z6squarePfS_
        .type           _Z6squarePfS_,@function
        .size           _Z6squarePfS_,(.L_x_2 - _Z6squarePfS_)
        .other          _Z6squarePfS_,@"STO_CUDA_ENTRY STV_DEFAULT"
_Z6squarePfS_:
.text._Z6squarePfS_:
[----:B------:R-:W-:Y:S01]  /*0000*/  LDC R1, c[0x0][0x37c] ;  /* 0x0000df00ff017b82 */ /* 0x000fe20000000800 */
[----:B------:R-:W0:Y:S07]  /*0010*/  S2R R7, SR_TID.X ;  /* 0x0000000000077919 */ /* 0x000e2e0000002100 */
[----:B------:R-:W0:Y:S01]  /*0020*/  LDC.64 R2, c[0x0][0x388] ;  /* 0x0000e200ff027b82 */ /* 0x000e220000000a00 */
[----:B------:R-:W1:Y:S07]  /*0030*/  LDCU.64 UR4, c[0x0][0x358] ;  /* 0x00006b00ff0477ac */ /* 0x000e6e0008000a00 */
[----:B------:R-:W2:Y:S01]  /*0040*/  LDC.64 R4, c[0x0][0x380] ;  /* 0x0000e000ff047b82 */ /* 0x000ea20000000a00 */
[----:B0-----:R-:W-:-:S06]  /*0050*/  IMAD.WIDE.U32 R2, R7, 0x4, R2 ;  /* 0x0000000407027825 */ /* 0x001fcc00078e0002 */
[----:B-1----:R-:W3:Y:S01]  /*0060*/  LDG.E R2, desc[UR4][R2.64] ;  /* 0x0000000402027981 */ /* 0x002ee2000c1e1900 */
[----:B--2---:R-:W-:-:S04]  /*0070*/  IMAD.WIDE.U32 R4, R7, 0x4, R4 ;  /* 0x0000000407047825 */ /* 0x004fc800078e0004 */
[----:B---3--:R-:W-:-:S05]  /*0080*/  FMUL R7, R2, R2 ;  /* 0x0000000202077220 */ /* 0x008fca0000400000 */
[----:B------:R-:W-:Y:S01]  /*0090*/  STG.E desc[UR4][R4.64], R7 ;  /* 0x0000000704007986 */ /* 0x000fe2000c101904 */
[----:B------:R-:W-:Y:S05]  /*00a0*/  EXIT ;  /* 0x000000000000794d */ /* 0x000fea0003800000 */
.L_x_0:
[----:B------:R-:W-:-:S00]  /*00b0*/  BRA `(.L_x_0) ;  /* 0xfffffffc00fc7947 */ /* 0x000fc0000383ffff */
[----:B------:R-:W-:-:S00]  /*00c0*/  NOP ;  /* 0x0000000000007918 */ /* 0x000fc00000000000 */
        /* <DEDUP_REMOVED lines=11> */
.L_x_2:


//--------------------- .text._Z4cubePfS_         --------------------------
	.section	.text._Z4cubePfS_,"ax",@progbits
	.align	128
        .global         _Z4cubePfS_
        .type           _Z4cubePfS_,@function
        .size           _Z4cubePfS_,(.L_x_3 - _Z4cubePfS_)
        .other          _Z4cubePfS_,@"STO_CUDA_ENTRY STV_DEFAULT"
_Z4cubePfS_:
.text._Z4cubePfS_:
        /* <DEDUP_REMOVED lines=8> */
[----:B---3--:R-:W-:-:S04]  /*0080*/  FMUL R7, R2, R2 ;  /* 0x0000000202077220 */ /* 0x008fc80000400000 */
[----:B------:R-:W-:-:S05]  /*0090*/  FMUL R7, R2, R7 ;  /* 0x0000000702077220 */ /* 0x000fca0000400000 */
[----:B------:R-:W-:Y:S01]  /*00a0*/  STG.E desc[UR4][R4.64], R7 ;  /* 0x0000000704007986 */ /* 0x000fe2000c101904 */
[----:B------:R-:W-:Y:S05]  /*00b0*/  EXIT ;  /* 0x000000000000794d */ /* 0x000fea0003800000 */
.L_x_1:
        /* <DEDUP_REMOVED lines=12> */
.L_x_3:


//--------------------- .nv.shared.reserved.0     --------------------------
	.section	.nv.shared.reserved.0,"aw",@nobits
	.weak		__nv_reservedSMEM_offset_0_alias
	.size		__nv_reservedSMEM_offset_0_alias, 0, 64
	.other		__nv_reservedSMEM_offset_0_alias,@"STO_CUDA_RESERVED_SHARED STV_DEFAULT"
__nv_reservedSMEM_offset_0_alias:
	.zero		0
	.zero		64


//--------------------- .nv.constant0._Z6squarePfS_ --------------------------
	.section	.nv.constant0._Z6squarePfS_,"a",@progbits
	.sectionflags	@""
	.align	4
.nv.constant0._Z6squarePfS_:
	.zero		912


//--------------------- .nv.constant0._Z4cubePfS_ --------------------------
	.section	.nv.constant0._Z4cubePfS_,"a",@progbits
	.sectionflags	@""
	.align	4
.nv.constant0._Z4cubePfS_:
	.zero		912


//--------------------- SYMBOLS --------------------------

	.type		.nv.reservedSmem.offset0,@object
	.size		.nv.reservedSmem.offset0,0x4
